//
// Generated by NVIDIA NVVM Compiler
//
// Compiler Build ID: CL-36424714
// Cuda compilation tools, release 13.0, V13.0.88
// Based on NVVM 20.0.0
//

.version 9.0
.target sm_100
.address_size 64

	// .globl	_Z5mult2PiS_

.visible .entry _Z5mult2PiS_(
	.param .u64 .ptr .align 1 _Z5mult2PiS__param_0,
	.param .u64 .ptr .align 1 _Z5mult2PiS__param_1
)
{
	.reg .pred 	%p<4>;
	.reg .b32 	%r<9>;
	.reg .b64 	%rd<5>;

	ld.param.u64 	%rd3, [_Z5mult2PiS__param_0];
	ld.param.u64 	%rd4, [_Z5mult2PiS__param_1];
	cvta.to.global.u64 	%rd1, %rd4;
	cvta.to.global.u64 	%rd2, %rd3;
	ld.global.u32 	%r1, [%rd2];
	shl.b32 	%r2, %r1, 1;
	st.global.u32 	[%rd1], %r2;
	ld.global.u32 	%r3, [%rd2];
	mul.lo.s32 	%r4, %r3, 3;
	st.global.u32 	[%rd2], %r4;
	bar.sync 	0;
	mov.u32 	%r5, %ctaid.x;
	setp.ne.s32 	%p1, %r5, 7999;
	mov.u32 	%r6, %tid.x;
	setp.ne.s32 	%p2, %r6, 8;
	or.pred  	%p3, %p1, %p2;
	@%p3 bra 	$L__BB0_2;
	mov.b32 	%r7, 7999;
	st.global.u32 	[%rd1], %r7;
	mov.b32 	%r8, -1;
	st.global.u32 	[%rd2], %r8;
$L__BB0_2:
	ret;

}


// ===== COMPILED SASS (sm_100) =====

	.target	sm_100

	.elftype	@"ET_EXEC"


//--------------------- .note.nv.tkinfo           --------------------------
	.section	.note.nv.tkinfo,"",@"SHT_NOTE"
	.sectionflags	@"SHF_NOTE_NV_TKINFO"
	.tkinfo
        /*0018*/ 	.word	0x00000002
        /*0030*/ 	.string	""
        /*0030*/ 	.string	"ptxas"
        /*0030*/ 	.string	"Cuda compilation tools, release 13.0, V13.0.88"
        /*0030*/ 	.string	"Build cuda_13.0.r13.0/compiler.36424714_0"
        /*0030*/ 	.string	"-arch sm_100 -m 64 "



//--------------------- .note.nv.cuinfo           --------------------------
	.section	.note.nv.cuinfo,"",@"SHT_NOTE"
	.sectionflags	@"SHF_NOTE_NV_CUINFO"
        /*0018*/ 	.short	0x0002
        /*001a*/ 	.short	0x0064
        /*001c*/ 	.short	0x0082
	.zero		2


//--------------------- .nv.info                  --------------------------
	.section	.nv.info,"",@"SHT_CUDA_INFO"
	.align	4


	//----- nvinfo : EIATTR_REGCOUNT
	.align		4
        /*0000*/ 	.byte	0x04, 0x2f
        /*0002*/ 	.short	(.L_1 - .L_0)
	.align		4
.L_0:
        /*0004*/ 	.word	index@(_Z5mult2PiS_)
        /*0008*/ 	.word	0x0000000c


	//----- nvinfo : EIATTR_FRAME_SIZE
	.align		4
.L_1:
        /*000c*/ 	.byte	0x04, 0x11
        /*000e*/ 	.short	(.L_3 - .L_2)
	.align		4
.L_2:
        /*0010*/ 	.word	index@(_Z5mult2PiS_)
        /*0014*/ 	.word	0x00000000


	//----- nvinfo : EIATTR_MIN_STACK_SIZE
	.align		4
.L_3:
        /*0018*/ 	.byte	0x04, 0x12
        /*001a*/ 	.short	(.L_5 - .L_4)
	.align		4
.L_4:
        /*001c*/ 	.word	index@(_Z5mult2PiS_)
        /*0020*/ 	.word	0x00000000
.L_5:


//--------------------- .nv.compat                --------------------------
	.section	.nv.compat,"",@"SHT_CUDA_COMPAT_INFO"
	.align	4
        /*0000*/ 	.byte	0x02, 0x09, 0x00, 0x00, 0x02, 0x02, 0x01, 0x00, 0x02, 0x05, 0x05, 0x00, 0x03, 0x07, 0x01, 0x01
        /*0010*/ 	.byte	0x02, 0x03, 0x00, 0x00, 0x02, 0x06, 0x01, 0x00, 0x04, 0x0b, 0x08, 0x00, 0x09, 0x00, 0x00, 0x00
        /*0020*/ 	.byte	0x00, 0x00, 0x00, 0x00


//--------------------- .nv.info._Z5mult2PiS_     --------------------------
	.section	.nv.info._Z5mult2PiS_,"",@"SHT_CUDA_INFO"
	.sectionflags	@""
	.align	4


	//----- nvinfo : EIATTR_CUDA_API_VERSION
	.align		4
        /*0000*/ 	.byte	0x04, 0x37
        /*0002*/ 	.short	(.L_7 - .L_6)
.L_6:
        /*0004*/ 	.word	0x00000082


	//----- nvinfo : EIATTR_KPARAM_INFO
	.align		4
.L_7:
        /*0008*/ 	.byte	0x04, 0x17
        /*000a*/ 	.short	(.L_9 - .L_8)
.L_8:
        /*000c*/ 	.word	0x00000000
        /*0010*/ 	.short	0x0001
        /*0012*/ 	.short	0x0008
        /*0014*/ 	.byte	0x00, 0xf5, 0x21, 0x00


	//----- nvinfo : EIATTR_KPARAM_INFO
	.align		4
.L_9:
        /*0018*/ 	.byte	0x04, 0x17
        /*001a*/ 	.short	(.L_11 - .L_10)
.L_10:
        /*001c*/ 	.word	0x00000000
        /*0020*/ 	.short	0x0000
        /*0022*/ 	.short	0x0000
        /*0024*/ 	.byte	0x00, 0xf5, 0x21, 0x00


	//----- nvinfo : EIATTR_SPARSE_MMA_MASK
	.align		4
.L_11:
        /*0028*/ 	.byte	0x03, 0x50
        /*002a*/ 	.short	0x0000


	//----- nvinfo : EIATTR_MAXREG_COUNT
	.align		4
        /*002c*/ 	.byte	0x03, 0x1b
        /*002e*/ 	.short	0x00ff


	//----- nvinfo : EIATTR_NUM_BARRIERS
	.align		4
        /*0030*/ 	.byte	0x02, 0x4c
        /*0032*/ 	.byte	0x01
	.zero		1


	//----- nvinfo : EIATTR_MERCURY_ISA_VERSION
	.align		4
        /*0034*/ 	.byte	0x03, 0x5f
        /*0036*/ 	.short	0x0101


	//----- nvinfo : EIATTR_VRC_CTA_INIT_COUNT
	.align		4
        /*0038*/ 	.byte	0x02, 0x4a
	.zero		1
	.zero		1


	//----- nvinfo : EIATTR_EXIT_INSTR_OFFSETS
	.align		4
        /*003c*/ 	.byte	0x04, 0x1c
        /*003e*/ 	.short	(.L_13 - .L_12)


	//   ....[0]....
.L_12:
        /*0040*/ 	.word	0x000000f0


	//   ....[1]....
        /*0044*/ 	.word	0x00000140


	//----- nvinfo : EIATTR_CBANK_PARAM_SIZE
	.align		4
.L_13:
        /*0048*/ 	.byte	0x03, 0x19
        /*004a*/ 	.short	0x0010


	//----- nvinfo : EIATTR_PARAM_CBANK
	.align		4
        /*004c*/ 	.byte	0x04, 0x0a
        /*004e*/ 	.short	(.L_15 - .L_14)
	.align		4
.L_14:
        /*0050*/ 	.word	index@(.nv.constant0._Z5mult2PiS_)
        /*0054*/ 	.short	0x0380
        /*0056*/ 	.short	0x0010


	//----- nvinfo : EIATTR_SW_WAR
	.align		4
.L_15:
        /*0058*/ 	.byte	0x04, 0x36
        /*005a*/ 	.short	(.L_17 - .L_16)
.L_16:
        /*005c*/ 	.word	0x00000008
.L_17:


//--------------------- .nv.callgraph             --------------------------
	.section	.nv.callgraph,"",@"SHT_CUDA_CALLGRAPH"
	.align	4
	.sectionentsize	8
	.align		4
        /*0000*/ 	.word	0x00000000
	.align		4
        /*0004*/ 	.word	0xffffffff
	.align		4
        /*0008*/ 	.word	0x00000000
	.align		4
        /*000c*/ 	.word	0xfffffffe
	.align		4
        /*0010*/ 	.word	0x00000000
	.align		4
        /*0014*/ 	.word	0xfffffffd
	.align		4
        /*0018*/ 	.word	0x00000000
	.align		4
        /*001c*/ 	.word	0xfffffffc


//--------------------- .text._Z5mult2PiS_        --------------------------
	.section	.text._Z5mult2PiS_,"ax",@progbits
	.align	128
        .global         _Z5mult2PiS_
        .type           _Z5mult2PiS_,@function
        .size           _Z5mult2PiS_,(.L_x_1 - _Z5mult2PiS_)
        .other          _Z5mult2PiS_,@"STO_CUDA_ENTRY STV_DEFAULT"
_Z5mult2PiS_:
.text._Z5mult2PiS_:
[----:B------:R-:W-:Y:S08]  /*0000*/  LDC R1, c[0x0][0x37c] ;  /* 0x0000df00ff017b82 */ /* 0x000ff00000000800 */
[----:B------:R-:W0:Y:S01]  /*0010*/  LDC.64 R2, c[0x0][0x380] ;  /* 0x0000e000ff027b82 */ /* 0x000e220000000a00 */
[----:B------:R-:W0:Y:S02]  /*0020*/  LDCU.64 UR4, c[0x0][0x358] ;  /* 0x00006b00ff0477ac */ /* 0x000e240008000a00 */
[----:B0-----:R-:W2:Y:S05]  /*0030*/  LDG.E R0, desc[UR4][R2.64] ;  /* 0x0000000402007981 */ /* 0x001eaa000c1e1900 */
[----:B------:R-:W0:Y:S01]  /*0040*/  LDC.64 R4, c[0x0][0x388] ;  /* 0x0000e200ff047b82 */ /* 0x000e220000000a00 */
[----:B------:R-:W1:Y:S01]  /*0050*/  S2R R8, SR_TID.X ;  /* 0x0000000000087919 */ /* 0x000e620000002100 */
[----:B------:R-:W3:Y:S01]  /*0060*/  S2R R6, SR_CTAID.X ;  /* 0x0000000000067919 */ /* 0x000ee20000002500 */
[----:B--2---:R-:W-:-:S05]  /*0070*/  IMAD.SHL.U32 R7, R0, 0x2, RZ ;  /* 0x0000000200077824 */ /* 0x004fca00078e00ff */
[----:B0-----:R0:W-:Y:S04]  /*0080*/  STG.E desc[UR4][R4.64], R7 ;  /* 0x0000000704007986 */ /* 0x0011e8000c101904 */
[----:B------:R-:W2:Y:S01]  /*0090*/  LDG.E R0, desc[UR4][R2.64] ;  /* 0x0000000402007981 */ /* 0x000ea2000c1e1900 */
[----:B-1----:R-:W-:-:S04]  /*00a0*/  ISETP.NE.AND P0, PT, R8, 0x8, PT ;  /* 0x000000080800780c */ /* 0x002fc80003f05270 */
[----:B---3--:R-:W-:Y:S01]  /*00b0*/  ISETP.NE.OR P0, PT, R6, 0x1f3f, P0 ;  /* 0x00001f3f0600780c */ /* 0x008fe20000705670 */
[----:B--2---:R-:W-:-:S05]  /*00c0*/  IMAD R9, R0, 0x3, RZ ;  /* 0x0000000300097824 */ /* 0x004fca00078e02ff */
[----:B------:R0:W-:Y:S01]  /*00d0*/  STG.E desc[UR4][R2.64], R9 ;  /* 0x0000000902007986 */ /* 0x0001e2000c101904 */
[----:B------:R-:W-:Y:S06]  /*00e0*/  BAR.SYNC.DEFER_BLOCKING 0x0 ;  /* 0x0000000000007b1d */ /* 0x000fec0000010000 */
[----:B------:R-:W-:Y:S05]  /*00f0*/  @P0 EXIT ;  /* 0x000000000000094d */ /* 0x000fea0003800000 */
[----:B0-----:R-:W-:Y:S02]  /*0100*/  HFMA2 R7, -RZ, RZ, 0, 0.007076263427734375 ;  /* 0x00001f3fff077431 */ /* 0x001fe400000001ff */
[----:B------:R-:W-:-:S03]  /*0110*/  IMAD.MOV.U32 R9, RZ, RZ, -0x1 ;  /* 0xffffffffff097424 */ /* 0x000fc600078e00ff */
[----:B------:R-:W-:Y:S04]  /*0120*/  STG.E desc[UR4][R4.64], R7 ;  /* 0x0000000704007986 */ /* 0x000fe8000c101904 */
[----:B------:R-:W-:Y:S01]  /*0130*/  STG.E desc[UR4][R2.64], R9 ;  /* 0x0000000902007986 */ /* 0x000fe2000c101904 */
[----:B------:R-:W-:Y:S05]  /*0140*/  EXIT ;  /* 0x000000000000794d */ /* 0x000fea0003800000 */
.L_x_0:
[----:B------:R-:W-:-:S00]  /*0150*/  BRA `(.L_x_0) ;  /* 0xfffffffc00fc7947 */ /* 0x000fc0000383ffff */
[----:B------:R-:W-:-:S00]  /*0160*/  NOP ;  /* 0x0000000000007918 */ /* 0x000fc00000000000 */
        /* <DEDUP_REMOVED lines=9> */
.L_x_1:


//--------------------- .nv.shared.reserved.0     --------------------------
	.section	.nv.shared.reserved.0,"aw",@nobits
	.weak		__nv_reservedSMEM_offset_0_alias
	.size		__nv_reservedSMEM_offset_0_alias, 0, 64
	.other		__nv_reservedSMEM_offset_0_alias,@"STO_CUDA_RESERVED_SHARED STV_DEFAULT"
__nv_reservedSMEM_offset_0_alias:
	.zero		0
	.zero		64


//--------------------- .nv.constant0._Z5mult2PiS_ --------------------------
	.section	.nv.constant0._Z5mult2PiS_,"a",@progbits
	.sectionflags	@""
	.align	4
.nv.constant0._Z5mult2PiS_:
	.zero		912


//--------------------- SYMBOLS --------------------------

	.type		.nv.reservedSmem.offset0,@object
	.size		.nv.reservedSmem.offset0,0x4
